	.headerflags	@"EF_CUDA_TEXMODE_UNIFIED EF_CUDA_64BIT_ADDRESS EF_CUDA_ACCELERATORS EF_CUDA_SM90 EF_CUDA_VIRTUAL_SM(EF_CUDA_SM90)"
	.elftype	@"ET_EXEC"


//--------------------- .nv.info                  --------------------------
	.section	.nv.info,"",@"SHT_CUDA_INFO"
	.align	4


	//----- nvinfo : EIATTR_REGCOUNT
	.align		4
        /*0000*/ 	.byte	0x04, 0x2f
        /*0002*/ 	.short	(.L_3 - .L_2)
	.align		4
.L_2:
        /*0004*/ 	.word	index@(triton_poi_fused__native_batch_norm_legit_no_training_cat_0)
        /*0008*/ 	.word	0x0000001c


	//----- nvinfo : EIATTR_MIN_STACK_SIZE
	.align		4
.L_3:
        /*000c*/ 	.byte	0x04, 0x12
        /*000e*/ 	.short	(.L_5 - .L_4)
	.align		4
.L_4:
        /*0010*/ 	.word	index@(triton_poi_fused__native_batch_norm_legit_no_training_cat_0)
        /*0014*/ 	.word	0x00000000


	//----- nvinfo : EIATTR_FRAME_SIZE
	.align		4
.L_5:
        /*0018*/ 	.byte	0x04, 0x11
        /*001a*/ 	.short	(.L_7 - .L_6)
	.align		4
.L_6:
        /*001c*/ 	.word	index@(triton_poi_fused__native_batch_norm_legit_no_training_cat_0)
        /*0020*/ 	.word	0x00000000


	//----- nvinfo : EIATTR_MIN_STACK_SIZE
	.align		4
.L_7:
        /*0024*/ 	.byte	0x04, 0x12
        /*0026*/ 	.short	(.L_9 - .L_8)
	.align		4
.L_8:
        /*0028*/ 	.word	index@(triton_poi_fused__native_batch_norm_legit_no_training_cat_0)
        /*002c*/ 	.word	0x00000000
.L_9:


//--------------------- .nv.info.triton_poi_fused__native_batch_norm_legit_no_training_cat_0 --------------------------
	.section	.nv.info.triton_poi_fused__native_batch_norm_legit_no_training_cat_0,"",@"SHT_CUDA_INFO"
	.sectionflags	@""
	.align	4


	//----- nvinfo : EIATTR_CUDA_API_VERSION
	.align		4
        /*0000*/ 	.byte	0x04, 0x37
        /*0002*/ 	.short	(.L_11 - .L_10)
.L_10:
        /*0004*/ 	.word	0x0000007c


	//----- nvinfo : EIATTR_KPARAM_INFO
	.align		4
.L_11:
        /*0008*/ 	.byte	0x04, 0x17
        /*000a*/ 	.short	(.L_13 - .L_12)
.L_12:
        /*000c*/ 	.word	0x00000000
        /*0010*/ 	.short	0x0007
        /*0012*/ 	.short	0x0038
        /*0014*/ 	.byte	0x00, 0xf0, 0x11, 0x00


	//----- nvinfo : EIATTR_KPARAM_INFO
	.align		4
.L_13:
        /*0018*/ 	.byte	0x04, 0x17
        /*001a*/ 	.short	(.L_15 - .L_14)
.L_14:
        /*001c*/ 	.word	0x00000000
        /*0020*/ 	.short	0x0006
        /*0022*/ 	.short	0x0030
        /*0024*/ 	.byte	0x00, 0xf4, 0x21, 0x00


	//----- nvinfo : EIATTR_KPARAM_INFO
	.align		4
.L_15:
        /*0028*/ 	.byte	0x04, 0x17
        /*002a*/ 	.short	(.L_17 - .L_16)
.L_16:
        /*002c*/ 	.word	0x00000000
        /*0030*/ 	.short	0x0005
        /*0032*/ 	.short	0x0028
        /*0034*/ 	.byte	0x00, 0xf4, 0x21, 0x00


	//----- nvinfo : EIATTR_KPARAM_INFO
	.align		4
.L_17:
        /*0038*/ 	.byte	0x04, 0x17
        /*003a*/ 	.short	(.L_19 - .L_18)
.L_18:
        /*003c*/ 	.word	0x00000000
        /*0040*/ 	.short	0x0004
        /*0042*/ 	.short	0x0020
        /*0044*/ 	.byte	0x00, 0xf4, 0x21, 0x00


	//----- nvinfo : EIATTR_KPARAM_INFO
	.align		4
.L_19:
        /*0048*/ 	.byte	0x04, 0x17
        /*004a*/ 	.short	(.L_21 - .L_20)
.L_20:
        /*004c*/ 	.word	0x00000000
        /*0050*/ 	.short	0x0003
        /*0052*/ 	.short	0x0018
        /*0054*/ 	.byte	0x00, 0xf4, 0x21, 0x00


	//----- nvinfo : EIATTR_KPARAM_INFO
	.align		4
.L_21:
        /*0058*/ 	.byte	0x04, 0x17
        /*005a*/ 	.short	(.L_23 - .L_22)
.L_22:
        /*005c*/ 	.word	0x00000000
        /*0060*/ 	.short	0x0002
        /*0062*/ 	.short	0x0010
        /*0064*/ 	.byte	0x00, 0xf4, 0x21, 0x00


	//----- nvinfo : EIATTR_KPARAM_INFO
	.align		4
.L_23:
        /*0068*/ 	.byte	0x04, 0x17
        /*006a*/ 	.short	(.L_25 - .L_24)
.L_24:
        /*006c*/ 	.word	0x00000000
        /*0070*/ 	.short	0x0001
        /*0072*/ 	.short	0x0008
        /*0074*/ 	.byte	0x00, 0xf4, 0x21, 0x00


	//----- nvinfo : EIATTR_KPARAM_INFO
	.align		4
.L_25:
        /*0078*/ 	.byte	0x04, 0x17
        /*007a*/ 	.short	(.L_27 - .L_26)
.L_26:
        /*007c*/ 	.word	0x00000000
        /*0080*/ 	.short	0x0000
        /*0082*/ 	.short	0x0000
        /*0084*/ 	.byte	0x00, 0xf4, 0x21, 0x00


	//----- nvinfo : EIATTR_SPARSE_MMA_MASK
	.align		4
.L_27:
        /*0088*/ 	.byte	0x03, 0x50
        /*008a*/ 	.short	0x0000


	//----- nvinfo : EIATTR_MAXREG_COUNT
	.align		4
        /*008c*/ 	.byte	0x03, 0x1b
        /*008e*/ 	.short	0x00ff


	//----- nvinfo : EIATTR_EXIT_INSTR_OFFSETS
	.align		4
        /*0090*/ 	.byte	0x04, 0x1c
        /*0092*/ 	.short	(.L_29 - .L_28)


	//   ....[0]....
.L_28:
        /*0094*/ 	.word	0x00000680


	//   ....[1]....
        /*0098*/ 	.word	0x000006a0


	//----- nvinfo : EIATTR_REQNTID
	.align		4
.L_29:
        /*009c*/ 	.byte	0x04, 0x10
        /*009e*/ 	.short	(.L_31 - .L_30)
.L_30:
        /*00a0*/ 	.word	0x00000080
        /*00a4*/ 	.word	0x00000001
        /*00a8*/ 	.word	0x00000001


	//----- nvinfo : EIATTR_CBANK_PARAM_SIZE
	.align		4
.L_31:
        /*00ac*/ 	.byte	0x03, 0x19
        /*00ae*/ 	.short	0x003c


	//----- nvinfo : EIATTR_PARAM_CBANK
	.align		4
        /*00b0*/ 	.byte	0x04, 0x0a
        /*00b2*/ 	.short	(.L_33 - .L_32)
	.align		4
.L_32:
        /*00b4*/ 	.word	index@(.nv.constant0.triton_poi_fused__native_batch_norm_legit_no_training_cat_0)
        /*00b8*/ 	.short	0x0210
        /*00ba*/ 	.short	0x003c


	//----- nvinfo : EIATTR_SW_WAR
	.align		4
.L_33:
        /*00bc*/ 	.byte	0x04, 0x36
        /*00be*/ 	.short	(.L_35 - .L_34)
.L_34:
        /*00c0*/ 	.word	0x00000008
.L_35:


//--------------------- .nv.callgraph             --------------------------
	.section	.nv.callgraph,"",@"SHT_CUDA_CALLGRAPH"
	.align	4
	.sectionentsize	8
	.align		4
        /*0000*/ 	.word	0x00000000
	.align		4
        /*0004*/ 	.word	0xffffffff
	.align		4
        /*0008*/ 	.word	0x00000000
	.align		4
        /*000c*/ 	.word	0xfffffffe
	.align		4
        /*0010*/ 	.word	0x00000000
	.align		4
        /*0014*/ 	.word	0xfffffffd
	.align		4
        /*0018*/ 	.word	0x00000000
	.align		4
        /*001c*/ 	.word	0xfffffffc


//--------------------- .nv.constant4             --------------------------
	.section	.nv.constant4,"a",@progbits
	.align	8
	.align		8
.nv.constant4:
        /*0000*/ 	.dword	_$_str
	.align		8
        /*0008*/ 	.dword	_$_str_$_2


//--------------------- .text.triton_poi_fused__native_batch_norm_legit_no_training_cat_0 --------------------------
	.section	.text.triton_poi_fused__native_batch_norm_legit_no_training_cat_0,"ax",@progbits
	.align	128
        .global         triton_poi_fused__native_batch_norm_legit_no_training_cat_0
        .type           triton_poi_fused__native_batch_norm_legit_no_training_cat_0,@function
        .size           triton_poi_fused__native_batch_norm_legit_no_training_cat_0,(.L_x_1 - triton_poi_fused__native_batch_norm_legit_no_training_cat_0)
        .other          triton_poi_fused__native_batch_norm_legit_no_training_cat_0,@"STO_CUDA_ENTRY STV_DEFAULT"
triton_poi_fused__native_batch_norm_legit_no_training_cat_0:
.text.triton_poi_fused__native_batch_norm_legit_no_training_cat_0:
[----:B------:R-:W0:Y:S01]  /*0000*/  LDC R1, c[0x0][0x28] ;  /* 0x00000a00ff017b82 */ /* 0x000e220000000800 */
[----:B------:R-:W1:Y:S01]  /*0010*/  S2R R0, SR_TID.X ;  /* 0x0000000000007919 */ /* 0x000e620000002100 */
[----:B------:R-:W-:Y:S01]  /*0020*/  ULDC.64 UR6, c[0x0][0x210] ;  /* 0x0000840000067ab9 */ /* 0x000fe20000000a00 */
[----:B------:R-:W-:Y:S01]  /*0030*/  IMAD.MOV.U32 R17, RZ, RZ, RZ ;  /* 0x000000ffff117224 */ /* 0x000fe200078e00ff */
[----:B------:R-:W-:Y:S01]  /*0040*/  ULDC.64 UR4, c[0x0][0x208] ;  /* 0x0000820000047ab9 */ /* 0x000fe20000000a00 */
[----:B------:R-:W2:Y:S01]  /*0050*/  S2R R3, SR_CTAID.X ;  /* 0x0000000000037919 */ /* 0x000ea20000002500 */
[----:B-1----:R-:W-:-:S05]  /*0060*/  LOP3.LUT R0, R0, 0x7f, RZ, 0xc0, !PT ;  /* 0x0000007f00007812 */ /* 0x002fca00078ec0ff */
[----:B--2---:R-:W-:-:S05]  /*0070*/  IMAD R0, R3, 0x80, R0 ;  /* 0x0000008003007824 */ /* 0x004fca00078e0200 */
[----:B------:R-:W-:-:S04]  /*0080*/  SHF.R.S32.HI R3, RZ, 0x1f, R0 ;  /* 0x0000001fff037819 */ /* 0x000fc80000011400 */
[----:B------:R-:W-:-:S04]  /*0090*/  LEA.HI R3, R3, R0, RZ, 0x4 ;  /* 0x0000000003037211 */ /* 0x000fc800078f20ff */
[----:B------:R-:W-:Y:S02]  /*00a0*/  LOP3.LUT R5, R3, 0xfffffff0, RZ, 0xc0, !PT ;  /* 0xfffffff003057812 */ /* 0x000fe400078ec0ff */
[----:B------:R-:W-:-:S03]  /*00b0*/  SHF.R.S32.HI R11, RZ, 0x4, R3 ;  /* 0x00000004ff0b7819 */ /* 0x000fc60000011403 */
[----:B------:R-:W-:Y:S02]  /*00c0*/  IMAD.IADD R5, R0, 0x1, -R5 ;  /* 0x0000000100057824 */ /* 0x000fe400078e0a05 */
[----:B------:R-:W-:Y:S02]  /*00d0*/  IMAD.SHL.U32 R12, R11, 0x4, RZ ;  /* 0x000000040b0c7824 */ /* 0x000fe400078e00ff */
[C---:B------:R-:W-:Y:S01]  /*00e0*/  VIADD R7, R5.reuse, 0xfffffff4 ;  /* 0xfffffff405077836 */ /* 0x040fe20000000000 */
[C---:B------:R-:W-:Y:S01]  /*00f0*/  LOP3.LUT R13, R5.reuse, 0xfffffffc, RZ, 0xc0, !PT ;  /* 0xfffffffc050d7812 */ /* 0x040fe200078ec0ff */
[C---:B------:R-:W-:Y:S01]  /*0100*/  VIADD R3, R5.reuse, 0xfffffff8 ;  /* 0xfffffff805037836 */ /* 0x040fe20000000000 */
[----:B------:R-:W-:Y:S02]  /*0110*/  ISETP.GT.AND P4, PT, R5, 0xb, PT ;  /* 0x0000000b0500780c */ /* 0x000fe40003f84270 */
[----:B------:R-:W-:Y:S02]  /*0120*/  SHF.R.S32.HI R4, RZ, 0x1f, R5 ;  /* 0x0000001fff047819 */ /* 0x000fe40000011405 */
[----:B------:R-:W-:-:S02]  /*0130*/  SHF.R.S32.HI R2, RZ, 0x1f, R12 ;  /* 0x0000001fff027819 */ /* 0x000fc4000001140c */
[----:B------:R-:W-:Y:S02]  /*0140*/  IADD3 R9, P0, R5, R12, RZ ;  /* 0x0000000c05097210 */ /* 0x000fe40007f1e0ff */
[----:B------:R-:W-:Y:S02]  /*0150*/  IADD3 R6, P2, R12, R7, RZ ;  /* 0x000000070c067210 */ /* 0x000fe40007f5e0ff */
[----:B------:R-:W-:Y:S01]  /*0160*/  IADD3 R10, P1, R12, R3, RZ ;  /* 0x000000030c0a7210 */ /* 0x000fe20007f3e0ff */
[----:B------:R-:W-:Y:S01]  /*0170*/  IMAD.X R14, R4, 0x1, R2, P0 ;  /* 0x00000001040e7824 */ /* 0x000fe200000e0602 */
[----:B------:R-:W-:Y:S02]  /*0180*/  ISETP.NE.AND P5, PT, R13, 0x8, PT ;  /* 0x000000080d00780c */ /* 0x000fe40003fa5270 */
[----:B------:R-:W-:Y:S02]  /*0190*/  ISETP.LT.AND P6, PT, R0, 0x100, P4 ;  /* 0x000001000000780c */ /* 0x000fe400027c1270 */
[----:B------:R-:W-:-:S02]  /*01a0*/  LEA.HI.X.SX32 R7, R7, R2, 0x1, P2 ;  /* 0x0000000207077211 */ /* 0x000fc400010f0eff */
[----:B------:R-:W-:Y:S02]  /*01b0*/  LEA R20, P2, R6, UR6, 0x2 ;  /* 0x0000000606147c11 */ /* 0x000fe4000f8410ff */
[----:B------:R-:W-:Y:S02]  /*01c0*/  LEA R8, P0, R9, UR6, 0x2 ;  /* 0x0000000609087c11 */ /* 0x000fe4000f8010ff */
[----:B------:R-:W-:Y:S02]  /*01d0*/  LEA.HI.X.SX32 R3, R3, R2, 0x1, P1 ;  /* 0x0000000203037211 */ /* 0x000fe400008f0eff */
[----:B------:R-:W-:Y:S02]  /*01e0*/  ISETP.LT.AND P1, PT, R0, 0x100, !P5 ;  /* 0x000001000000780c */ /* 0x000fe40006f21270 */
[----:B------:R-:W-:Y:S01]  /*01f0*/  LEA.HI.X R21, R6, UR7, R7, 0x2, P2 ;  /* 0x0000000706157c11 */ /* 0x000fe200090f1407 */
[----:B------:R-:W-:Y:S01]  /*0200*/  IMAD.MOV.U32 R6, RZ, RZ, RZ ;  /* 0x000000ffff067224 */ /* 0x000fe200078e00ff */
[----:B------:R-:W-:-:S02]  /*0210*/  LEA.HI.X R9, R9, UR7, R14, 0x2, P0 ;  /* 0x0000000709097c11 */ /* 0x000fc400080f140e */
[----:B------:R-:W-:Y:S02]  /*0220*/  CS2R R14, SRZ ;  /* 0x00000000000e7805 */ /* 0x000fe4000001ff00 */
[C---:B------:R-:W-:Y:S01]  /*0230*/  LEA R18, P0, R10.reuse, UR6, 0x2 ;  /* 0x000000060a127c11 */ /* 0x040fe2000f8010ff */
[----:B------:R-:W2:Y:S03]  /*0240*/  @P6 LDG.E.EL R17, desc[UR4][R8.64+-0x30] ;  /* 0xffffd00408116981 */ /* 0x000ea6000c2e1900 */
[----:B------:R-:W-:Y:S02]  /*0250*/  LEA.HI.X R19, R10, UR7, R3, 0x2, P0 ;  /* 0x000000070a137c11 */ /* 0x000fe400080f1403 */
[----:B------:R-:W1:Y:S01]  /*0260*/  LDC.64 R2, c[0x0][0x220] ;  /* 0x00008800ff027b82 */ /* 0x000e620000000a00 */
[----:B------:R-:W3:Y:S04]  /*0270*/  @P6 LDG.E.EL R6, desc[UR4][R20.64+0x100] ;  /* 0x0001000414066981 */ /* 0x000ee8000c2e1900 */
[----:B------:R4:W5:Y:S04]  /*0280*/  @P1 LDG.E.EL R15, desc[UR4][R8.64+-0x20] ;  /* 0xffffe004080f1981 */ /* 0x000968000c2e1900 */
[----:B------:R1:W5:Y:S01]  /*0290*/  @P1 LDG.E.EL R14, desc[UR4][R18.64+0x100] ;  /* 0x00010004120e1981 */ /* 0x000362000c2e1900 */
[----:B------:R-:W-:-:S02]  /*02a0*/  LEA.HI R7, R11, R11, RZ, 0x2 ;  /* 0x0000000b0b077211 */ /* 0x000fc400078f10ff */
[----:B------:R-:W-:Y:S02]  /*02b0*/  ISETP.GE.AND P0, PT, R0, 0x100, PT ;  /* 0x000001000000780c */ /* 0x000fe40003f06270 */
[----:B------:R-:W-:Y:S01]  /*02c0*/  LOP3.LUT R10, R7, 0xfffffffc, RZ, 0xc0, !PT ;  /* 0xfffffffc070a7812 */ /* 0x000fe200078ec0ff */
[----:B----4-:R-:W4:Y:S04]  /*02d0*/  LDC.64 R8, c[0x0][0x210] ;  /* 0x00008400ff087b82 */ /* 0x010f280000000a00 */
[----:B------:R-:W-:Y:S02]  /*02e0*/  IMAD.IADD R11, R11, 0x1, -R10 ;  /* 0x000000010b0b7824 */ /* 0x000fe400078e0a0a */
[----:B------:R-:W-:Y:S02]  /*02f0*/  IMAD.MOV.U32 R10, RZ, RZ, RZ ;  /* 0x000000ffff0a7224 */ /* 0x000fe400078e00ff */
[----:B-1----:R-:W-:-:S05]  /*0300*/  IMAD.WIDE R22, R11, 0x4, R2 ;  /* 0x000000040b167825 */ /* 0x002fca00078e0202 */
[----:B------:R1:W5:Y:S01]  /*0310*/  @!P0 LDG.E.EL R10, desc[UR4][R22.64] ;  /* 0x00000004160a8981 */ /* 0x000362000c2e1900 */
[----:B------:R-:W-:-:S05]  /*0320*/  VIADD R2, R12, 0x40 ;  /* 0x000000400c027836 */ /* 0x000fca0000000000 */
[----:B------:R-:W-:-:S04]  /*0330*/  IADD3 R3, P2, R5, R2, RZ ;  /* 0x0000000205037210 */ /* 0x000fc80007f5e0ff */
[----:B------:R-:W-:Y:S02]  /*0340*/  LEA.HI.X.SX32 R2, R2, R4, 0x1, P2 ;  /* 0x0000000402027211 */ /* 0x000fe400010f0eff */
[----:B------:R-:W-:Y:S01]  /*0350*/  LEA R4, P2, R3, UR6, 0x2 ;  /* 0x0000000603047c11 */ /* 0x000fe2000f8410ff */
[C---:B------:R-:W-:Y:S01]  /*0360*/  IMAD.IADD R25, R5.reuse, 0x1, R12 ;  /* 0x0000000105197824 */ /* 0x040fe200078e020c */
[----:B------:R-:W-:Y:S02]  /*0370*/  ISETP.GE.AND P3, PT, R5, 0x4, PT ;  /* 0x000000040500780c */ /* 0x000fe40003f66270 */
[----:B------:R-:W-:Y:S02]  /*0380*/  LEA.HI.X R5, R3, UR7, R2, 0x2, P2 ;  /* 0x0000000703057c11 */ /* 0x000fe400090f1402 */
[----:B------:R-:W1:Y:S01]  /*0390*/  LDC.64 R2, c[0x0][0x218] ;  /* 0x00008600ff027b82 */ /* 0x000e620000000a00 */
[----:B------:R-:W-:Y:S01]  /*03a0*/  ISETP.NE.AND P2, PT, R13, 0x4, PT ;  /* 0x000000040d00780c */ /* 0x000fe20003f45270 */
[----:B----4-:R-:W-:Y:S01]  /*03b0*/  IMAD.WIDE R24, R25, 0x4, R8 ;  /* 0x0000000419187825 */ /* 0x010fe200078e0208 */
[----:B------:R-:W-:-:S05]  /*03c0*/  CS2R R8, SRZ ;  /* 0x0000000000087805 */ /* 0x000fca000001ff00 */
[----:B------:R-:W4:Y:S01]  /*03d0*/  LDC.64 R12, c[0x0][0x228] ;  /* 0x00008a00ff0c7b82 */ /* 0x000f220000000a00 */
[----:B0-----:R-:W-:Y:S02]  /*03e0*/  IMAD.MOV.U32 R18, RZ, RZ, RZ ;  /* 0x000000ffff127224 */ /* 0x001fe400078e00ff */
[----:B-1----:R-:W-:Y:S01]  /*03f0*/  IMAD.WIDE R20, R11, 0x4, R2 ;  /* 0x000000040b147825 */ /* 0x002fe200078e0202 */
[----:B------:R-:W-:-:S04]  /*0400*/  CS2R R2, SRZ ;  /* 0x0000000000027805 */ /* 0x000fc8000001ff00 */
[----:B------:R-:W5:Y:S01]  /*0410*/  @!P0 LDG.E.EL R18, desc[UR4][R20.64] ;  /* 0x0000000414128981 */ /* 0x000f62000c2e1900 */
[----:B----4-:R-:W-:-:S05]  /*0420*/  IMAD.WIDE R12, R11, 0x4, R12 ;  /* 0x000000040b0c7825 */ /* 0x010fca00078e020c */
[----:B------:R-:W4:Y:S01]  /*0430*/  @!P0 LDG.E.EL R2, desc[UR4][R12.64] ;  /* 0x000000040c028981 */ /* 0x000f22000c2e1900 */
[----:B--2---:R-:W-:Y:S02]  /*0440*/  SEL R17, R17, RZ, P6 ;  /* 0x000000ff11117207 */ /* 0x004fe40003000000 */
[----:B---3--:R-:W-:Y:S02]  /*0450*/  SEL R16, R6, RZ, P6 ;  /* 0x000000ff06107207 */ /* 0x008fe40003000000 */
[----:B------:R-:W-:Y:S01]  /*0460*/  ISETP.LT.AND P6, PT, R0, 0x100, !P2 ;  /* 0x000001000000780c */ /* 0x000fe200057c1270 */
[----:B------:R-:W0:Y:S01]  /*0470*/  LDC.64 R6, c[0x0][0x230] ;  /* 0x00008c00ff067b82 */ /* 0x000e220000000a00 */
[----:B-----5:R-:W-:Y:S02]  /*0480*/  SEL R15, R15, RZ, P1 ;  /* 0x000000ff0f0f7207 */ /* 0x020fe40000800000 */
[----:B------:R-:W-:Y:S02]  /*0490*/  SEL R14, R14, RZ, P1 ;  /* 0x000000ff0e0e7207 */ /* 0x000fe40000800000 */
[----:B------:R-:W-:-:S07]  /*04a0*/  ISETP.LT.AND P1, PT, R0, 0x100, !P3 ;  /* 0x000001000000780c */ /* 0x000fce0005f21270 */
[----:B------:R1:W2:Y:S06]  /*04b0*/  @P6 LDG.E.EL R8, desc[UR4][R4.64+-0x10] ;  /* 0xfffff00404086981 */ /* 0x0002ac000c2e1900 */
[----:B------:R-:W3:Y:S01]  /*04c0*/  @P1 LDG.E.EL R9, desc[UR4][R24.64] ;  /* 0x0000000418091981 */ /* 0x000ee2000c2e1900 */
[----:B0-----:R-:W-:-:S04]  /*04d0*/  IMAD.WIDE R22, R11, 0x4, R6 ;  /* 0x000000040b167825 */ /* 0x001fc800078e0206 */
[----:B------:R-:W-:Y:S01]  /*04e0*/  FADD R10, R10, 9.9999997473787516356e-06 ;  /* 0x3727c5ac0a0a7421 */ /* 0x000fe20000000000 */
[----:B------:R-:W-:Y:S01]  /*04f0*/  FMUL R16, R17, R16 ;  /* 0x0000001011107220 */ /* 0x000fe20000400000 */
[----:B------:R-:W-:Y:S01]  /*0500*/  FADD R14, R15, -R14 ;  /* 0x8000000e0f0e7221 */ /* 0x000fe20000000000 */
[----:B------:R-:W0:Y:S01]  /*0510*/  LDC.64 R6, c[0x0][0x238] ;  /* 0x00008e00ff067b82 */ /* 0x000e220000000a00 */
[----:B------:R-:W4:Y:S01]  /*0520*/  @!P0 LDG.E.EL R3, desc[UR4][R22.64] ;  /* 0x0000000416038981 */ /* 0x000f22000c2e1900 */
[----:B------:R-:W5:Y:S01]  /*0530*/  MUFU.SQRT R11, R10 ;  /* 0x0000000a000b7308 */ /* 0x000f620000002000 */
[----:B------:R-:W-:-:S05]  /*0540*/  @P5 FSEL R14, R16, RZ, P4 ;  /* 0x000000ff100e5208 */ /* 0x000fca0002000000 */
[----:B-1----:R-:W1:Y:S01]  /*0550*/  LDC.64 R4, c[0x0][0x240] ;  /* 0x00009000ff047b82 */ /* 0x002e620000000a00 */
[C---:B-----5:R-:W-:Y:S02]  /*0560*/  FSETP.GT.AND P4, PT, R11.reuse, 8.50705917302346158658e+37, PT ;  /* 0x7e8000000b00780b */ /* 0x060fe40003f84000 */
[----:B------:R-:W-:-:S11]  /*0570*/  FSETP.GEU.AND P5, PT, R11, 1.175494350822287508e-38, PT ;  /* 0x008000000b00780b */ /* 0x000fd60003fae000 */
[----:B------:R-:W-:-:S04]  /*0580*/  @P4 FMUL R11, R11, 0.25 ;  /* 0x3e8000000b0b4820 */ /* 0x000fc80000400000 */
[----:B------:R-:W-:Y:S01]  /*0590*/  @!P5 FMUL R11, R11, 16777216 ;  /* 0x4b8000000b0bd820 */ /* 0x000fe20000400000 */
[----:B------:R-:W-:-:S05]  /*05a0*/  IMAD.MOV.U32 R10, RZ, RZ, 0x3e800000 ;  /* 0x3e800000ff0a7424 */ /* 0x000fca00078e00ff */
[----:B------:R-:W5:Y:S01]  /*05b0*/  MUFU.RCP R11, R11 ;  /* 0x0000000b000b7308 */ /* 0x000f620000001000 */
[----:B0-----:R-:W-:-:S04]  /*05c0*/  IMAD.WIDE R6, R0, 0x4, R6 ;  /* 0x0000000400067825 */ /* 0x001fc800078e0206 */
[----:B-1----:R-:W-:Y:S01]  /*05d0*/  IMAD.WIDE R4, R0, 0x4, R4 ;  /* 0x0000000400047825 */ /* 0x002fe200078e0204 */
[----:B--2---:R-:W-:Y:S02]  /*05e0*/  SEL R13, R8, RZ, P6 ;  /* 0x000000ff080d7207 */ /* 0x004fe40003000000 */
[----:B------:R-:W-:Y:S02]  /*05f0*/  FSEL R8, R10, 1, P4 ;  /* 0x3f8000000a087808 */ /* 0x000fe40002000000 */
[----:B---3--:R-:W-:-:S03]  /*0600*/  SEL R9, R9, RZ, P1 ;  /* 0x000000ff09097207 */ /* 0x008fc60000800000 */
[----:B------:R-:W-:Y:S01]  /*0610*/  @!P5 FMUL R8, R8, 16777216 ;  /* 0x4b8000000808d820 */ /* 0x000fe20000400000 */
[----:B------:R-:W-:-:S03]  /*0620*/  @P3 FSEL R9, R13, R14, !P2 ;  /* 0x0000000e0d093208 */ /* 0x000fc60005000000 */
[----:B-----5:R-:W-:Y:S02]  /*0630*/  FMUL R13, R11, R8 ;  /* 0x000000080b0d7220 */ /* 0x020fe40000400000 */
[----:B------:R-:W-:Y:S01]  /*0640*/  FADD R18, R9, -R18 ;  /* 0x8000001209127221 */ /* 0x000fe20000000000 */
[----:B------:R0:W-:Y:S03]  /*0650*/  @!P0 STG.E desc[UR4][R6.64], R9 ;  /* 0x0000000906008986 */ /* 0x0001e6000c101904 */
[----:B------:R-:W-:-:S04]  /*0660*/  FMUL R18, R18, R13 ;  /* 0x0000000d12127220 */ /* 0x000fc80000400000 */
[----:B----4-:R-:W-:Y:S01]  /*0670*/  FFMA R3, R18, R2, R3 ;  /* 0x0000000212037223 */ /* 0x010fe20000000003 */
[----:B0-----:R-:W-:Y:S06]  /*0680*/  @P0 EXIT ;  /* 0x000000000000094d */ /* 0x001fec0003800000 */
[----:B------:R-:W-:Y:S01]  /*0690*/  STG.E desc[UR4][R4.64], R3 ;  /* 0x0000000304007986 */ /* 0x000fe2000c101904 */
[----:B------:R-:W-:Y:S05]  /*06a0*/  EXIT ;  /* 0x000000000000794d */ /* 0x000fea0003800000 */
.L_x_0:
[----:B------:R-:W-:-:S00]  /*06b0*/  BRA `(.L_x_0) ;  /* 0xfffffffc00fc7947 */ /* 0x000fc0000383ffff */
[----:B------:R-:W-:-:S00]  /*06c0*/  NOP ;  /* 0x0000000000007918 */ /* 0x000fc00000000000 */
        /* <DEDUP_REMOVED lines=11> */
.L_x_1:


//--------------------- .nv.global.init           --------------------------
	.section	.nv.global.init,"aw",@progbits
.nv.global.init:
	.type		_$_str,@object
	.size		_$_str,(_$_str_$_2 - _$_str)
_$_str:
        /*0000*/ 	.byte	0x5f, 0x5f, 0x43, 0x55, 0x44, 0x41, 0x5f, 0x46, 0x54, 0x5a, 0x00
	.type		_$_str_$_2,@object
	.size		_$_str_$_2,(.L_1 - _$_str_$_2)
_$_str_$_2:
        /*000b*/ 	.byte	0x5f, 0x5f, 0x43, 0x55, 0x44, 0x41, 0x5f, 0x50, 0x52, 0x45, 0x43, 0x5f, 0x53, 0x51, 0x52, 0x54
        /*001b*/ 	.byte	0x00
.L_1:


//--------------------- .nv.constant0.triton_poi_fused__native_batch_norm_legit_no_training_cat_0 --------------------------
	.section	.nv.constant0.triton_poi_fused__native_batch_norm_legit_no_training_cat_0,"a",@progbits
	.sectionflags	@""
	.align	4
.nv.constant0.triton_poi_fused__native_batch_norm_legit_no_training_cat_0:
	.zero		588
